//
// Generated by NVIDIA NVVM Compiler
//
// Compiler Build ID: CL-36424714
// Cuda compilation tools, release 13.0, V13.0.88
// Based on NVVM 20.0.0
//

.version 9.0
.target sm_100
.address_size 64

	// .globl	_Z14matrixMultiplyPfS_S_i

.visible .entry _Z14matrixMultiplyPfS_S_i(
	.param .u64 .ptr .align 1 _Z14matrixMultiplyPfS_S_i_param_0,
	.param .u64 .ptr .align 1 _Z14matrixMultiplyPfS_S_i_param_1,
	.param .u64 .ptr .align 1 _Z14matrixMultiplyPfS_S_i_param_2,
	.param .u32 _Z14matrixMultiplyPfS_S_i_param_3
)
{
	.reg .pred 	%p<10>;
	.reg .b32 	%r<40>;
	.reg .b32 	%f<67>;
	.reg .b64 	%rd<67>;

	ld.param.u64 	%rd14, [_Z14matrixMultiplyPfS_S_i_param_0];
	ld.param.u64 	%rd15, [_Z14matrixMultiplyPfS_S_i_param_1];
	ld.param.u32 	%r18, [_Z14matrixMultiplyPfS_S_i_param_3];
	cvta.to.global.u64 	%rd1, %rd15;
	cvta.to.global.u64 	%rd2, %rd14;
	mov.u32 	%r19, %ctaid.y;
	mov.u32 	%r20, %ntid.y;
	mov.u32 	%r21, %tid.y;
	mad.lo.s32 	%r1, %r19, %r20, %r21;
	mov.u32 	%r22, %ctaid.x;
	mov.u32 	%r23, %ntid.x;
	mov.u32 	%r24, %tid.x;
	mad.lo.s32 	%r2, %r22, %r23, %r24;
	max.s32 	%r25, %r1, %r2;
	setp.ge.s32 	%p1, %r25, %r18;
	@%p1 bra 	$L__BB0_13;
	mul.lo.s32 	%r3, %r18, %r1;
	and.b32  	%r4, %r18, 7;
	setp.lt.u32 	%p2, %r18, 8;
	mov.f32 	%f66, 0f00000000;
	mov.b32 	%r38, 0;
	@%p2 bra 	$L__BB0_4;
	and.b32  	%r38, %r18, 2147483640;
	neg.s32 	%r36, %r38;
	mul.wide.s32 	%rd16, %r18, 4;
	add.s64 	%rd3, %rd1, %rd16;
	shl.b32 	%r7, %r18, 3;
	mul.wide.s32 	%rd17, %r18, 8;
	add.s64 	%rd4, %rd1, %rd17;
	mul.wide.s32 	%rd18, %r18, 12;
	add.s64 	%rd5, %rd1, %rd18;
	mul.wide.s32 	%rd19, %r18, 16;
	add.s64 	%rd6, %rd1, %rd19;
	mul.wide.s32 	%rd20, %r18, 20;
	add.s64 	%rd7, %rd1, %rd20;
	mul.wide.s32 	%rd21, %r18, 24;
	add.s64 	%rd8, %rd1, %rd21;
	mul.wide.s32 	%rd22, %r18, 28;
	add.s64 	%rd9, %rd1, %rd22;
	mul.wide.u32 	%rd23, %r3, 4;
	add.s64 	%rd24, %rd23, %rd2;
	add.s64 	%rd66, %rd24, 16;
	mov.f32 	%f66, 0f00000000;
	mov.u32 	%r35, %r2;
$L__BB0_3:
	.pragma "nounroll";
	mul.wide.s32 	%rd25, %r35, 4;
	add.s64 	%rd26, %rd3, %rd25;
	add.s64 	%rd27, %rd4, %rd25;
	add.s64 	%rd28, %rd5, %rd25;
	add.s64 	%rd29, %rd6, %rd25;
	add.s64 	%rd30, %rd7, %rd25;
	add.s64 	%rd31, %rd8, %rd25;
	add.s64 	%rd32, %rd9, %rd25;
	add.s64 	%rd33, %rd1, %rd25;
	ld.global.f32 	%f16, [%rd66+-16];
	ld.global.f32 	%f17, [%rd33];
	fma.rn.f32 	%f18, %f16, %f17, %f66;
	ld.global.f32 	%f19, [%rd66+-12];
	ld.global.f32 	%f20, [%rd26];
	fma.rn.f32 	%f21, %f19, %f20, %f18;
	ld.global.f32 	%f22, [%rd66+-8];
	ld.global.f32 	%f23, [%rd27];
	fma.rn.f32 	%f24, %f22, %f23, %f21;
	ld.global.f32 	%f25, [%rd66+-4];
	ld.global.f32 	%f26, [%rd28];
	fma.rn.f32 	%f27, %f25, %f26, %f24;
	ld.global.f32 	%f28, [%rd66];
	ld.global.f32 	%f29, [%rd29];
	fma.rn.f32 	%f30, %f28, %f29, %f27;
	ld.global.f32 	%f31, [%rd66+4];
	ld.global.f32 	%f32, [%rd30];
	fma.rn.f32 	%f33, %f31, %f32, %f30;
	ld.global.f32 	%f34, [%rd66+8];
	ld.global.f32 	%f35, [%rd31];
	fma.rn.f32 	%f36, %f34, %f35, %f33;
	ld.global.f32 	%f37, [%rd66+12];
	ld.global.f32 	%f38, [%rd32];
	fma.rn.f32 	%f66, %f37, %f38, %f36;
	add.s32 	%r36, %r36, 8;
	add.s32 	%r35, %r35, %r7;
	add.s64 	%rd66, %rd66, 32;
	setp.ne.s32 	%p3, %r36, 0;
	@%p3 bra 	$L__BB0_3;
$L__BB0_4:
	setp.eq.s32 	%p4, %r4, 0;
	@%p4 bra 	$L__BB0_12;
	and.b32  	%r13, %r18, 3;
	setp.lt.u32 	%p5, %r4, 4;
	@%p5 bra 	$L__BB0_7;
	add.s32 	%r27, %r38, %r3;
	mul.wide.u32 	%rd34, %r27, 4;
	add.s64 	%rd35, %rd2, %rd34;
	ld.global.f32 	%f40, [%rd35];
	mad.lo.s32 	%r28, %r38, %r18, %r2;
	mul.wide.s32 	%rd36, %r28, 4;
	add.s64 	%rd37, %rd1, %rd36;
	ld.global.f32 	%f41, [%rd37];
	fma.rn.f32 	%f42, %f40, %f41, %f66;
	cvt.u64.u32 	%rd38, %r3;
	cvt.u64.u32 	%rd39, %r38;
	add.s64 	%rd40, %rd39, %rd38;
	shl.b64 	%rd41, %rd40, 2;
	add.s64 	%rd42, %rd2, %rd41;
	ld.global.f32 	%f43, [%rd42+4];
	mul.wide.s32 	%rd43, %r18, 4;
	add.s64 	%rd44, %rd37, %rd43;
	ld.global.f32 	%f44, [%rd44];
	fma.rn.f32 	%f45, %f43, %f44, %f42;
	ld.global.f32 	%f46, [%rd42+8];
	add.s64 	%rd45, %rd44, %rd43;
	ld.global.f32 	%f47, [%rd45];
	fma.rn.f32 	%f48, %f46, %f47, %f45;
	ld.global.f32 	%f49, [%rd42+12];
	add.s64 	%rd46, %rd45, %rd43;
	ld.global.f32 	%f50, [%rd46];
	fma.rn.f32 	%f66, %f49, %f50, %f48;
	add.s32 	%r38, %r38, 4;
$L__BB0_7:
	setp.eq.s32 	%p6, %r13, 0;
	@%p6 bra 	$L__BB0_12;
	setp.eq.s32 	%p7, %r13, 1;
	@%p7 bra 	$L__BB0_10;
	add.s32 	%r29, %r38, %r3;
	mul.wide.u32 	%rd47, %r29, 4;
	add.s64 	%rd48, %rd2, %rd47;
	ld.global.f32 	%f52, [%rd48];
	mad.lo.s32 	%r30, %r38, %r18, %r2;
	mul.wide.s32 	%rd49, %r30, 4;
	add.s64 	%rd50, %rd1, %rd49;
	ld.global.f32 	%f53, [%rd50];
	fma.rn.f32 	%f54, %f52, %f53, %f66;
	cvt.u64.u32 	%rd51, %r3;
	cvt.u64.u32 	%rd52, %r38;
	add.s64 	%rd53, %rd52, %rd51;
	shl.b64 	%rd54, %rd53, 2;
	add.s64 	%rd55, %rd2, %rd54;
	ld.global.f32 	%f55, [%rd55+4];
	mul.wide.s32 	%rd56, %r18, 4;
	add.s64 	%rd57, %rd50, %rd56;
	ld.global.f32 	%f56, [%rd57];
	fma.rn.f32 	%f66, %f55, %f56, %f54;
	add.s32 	%r38, %r38, 2;
$L__BB0_10:
	and.b32  	%r31, %r18, 1;
	setp.eq.b32 	%p8, %r31, 1;
	not.pred 	%p9, %p8;
	@%p9 bra 	$L__BB0_12;
	add.s32 	%r32, %r38, %r3;
	mul.wide.u32 	%rd58, %r32, 4;
	add.s64 	%rd59, %rd2, %rd58;
	ld.global.f32 	%f57, [%rd59];
	mad.lo.s32 	%r33, %r38, %r18, %r2;
	mul.wide.s32 	%rd60, %r33, 4;
	add.s64 	%rd61, %rd1, %rd60;
	ld.global.f32 	%f58, [%rd61];
	fma.rn.f32 	%f66, %f57, %f58, %f66;
$L__BB0_12:
	ld.param.u64 	%rd65, [_Z14matrixMultiplyPfS_S_i_param_2];
	add.s32 	%r34, %r3, %r2;
	cvta.to.global.u64 	%rd62, %rd65;
	mul.wide.s32 	%rd63, %r34, 4;
	add.s64 	%rd64, %rd62, %rd63;
	st.global.f32 	[%rd64], %f66;
$L__BB0_13:
	ret;

}
	// .globl	_Z9matrixAddPfS_S_i
.visible .entry _Z9matrixAddPfS_S_i(
	.param .u64 .ptr .align 1 _Z9matrixAddPfS_S_i_param_0,
	.param .u64 .ptr .align 1 _Z9matrixAddPfS_S_i_param_1,
	.param .u64 .ptr .align 1 _Z9matrixAddPfS_S_i_param_2,
	.param .u32 _Z9matrixAddPfS_S_i_param_3
)
{
	.reg .pred 	%p<2>;
	.reg .b32 	%r<6>;
	.reg .b32 	%f<4>;
	.reg .b64 	%rd<11>;

	ld.param.u64 	%rd1, [_Z9matrixAddPfS_S_i_param_0];
	ld.param.u64 	%rd2, [_Z9matrixAddPfS_S_i_param_1];
	ld.param.u64 	%rd3, [_Z9matrixAddPfS_S_i_param_2];
	ld.param.u32 	%r2, [_Z9matrixAddPfS_S_i_param_3];
	mov.u32 	%r3, %ctaid.x;
	mov.u32 	%r4, %ntid.x;
	mov.u32 	%r5, %tid.x;
	mad.lo.s32 	%r1, %r3, %r4, %r5;
	setp.ge.s32 	%p1, %r1, %r2;
	@%p1 bra 	$L__BB1_2;
	cvta.to.global.u64 	%rd4, %rd1;
	cvta.to.global.u64 	%rd5, %rd2;
	cvta.to.global.u64 	%rd6, %rd3;
	mul.wide.s32 	%rd7, %r1, 4;
	add.s64 	%rd8, %rd4, %rd7;
	ld.global.f32 	%f1, [%rd8];
	add.s64 	%rd9, %rd5, %rd7;
	ld.global.f32 	%f2, [%rd9];
	add.f32 	%f3, %f1, %f2;
	add.s64 	%rd10, %rd6, %rd7;
	st.global.f32 	[%rd10], %f3;
$L__BB1_2:
	ret;

}


// ===== COMPILED SASS (sm_100) =====

	.target	sm_100

	.elftype	@"ET_EXEC"


//--------------------- .note.nv.tkinfo           --------------------------
	.section	.note.nv.tkinfo,"",@"SHT_NOTE"
	.sectionflags	@"SHF_NOTE_NV_TKINFO"
	.tkinfo
        /*0018*/ 	.word	0x00000002
        /*0030*/ 	.string	""
        /*0030*/ 	.string	"ptxas"
        /*0030*/ 	.string	"Cuda compilation tools, release 13.0, V13.0.88"
        /*0030*/ 	.string	"Build cuda_13.0.r13.0/compiler.36424714_0"
        /*0030*/ 	.string	"-arch sm_100 -m 64 "



//--------------------- .note.nv.cuinfo           --------------------------
	.section	.note.nv.cuinfo,"",@"SHT_NOTE"
	.sectionflags	@"SHF_NOTE_NV_CUINFO"
        /*0018*/ 	.short	0x0002
        /*001a*/ 	.short	0x0064
        /*001c*/ 	.short	0x0082
	.zero		2


//--------------------- .nv.info                  --------------------------
	.section	.nv.info,"",@"SHT_CUDA_INFO"
	.align	4


	//----- nvinfo : EIATTR_REGCOUNT
	.align		4
        /*0000*/ 	.byte	0x04, 0x2f
        /*0002*/ 	.short	(.L_1 - .L_0)
	.align		4
.L_0:
        /*0004*/ 	.word	index@(_Z14matrixMultiplyPfS_S_i)
        /*0008*/ 	.word	0x0000001e


	//----- nvinfo : EIATTR_FRAME_SIZE
	.align		4
.L_1:
        /*000c*/ 	.byte	0x04, 0x11
        /*000e*/ 	.short	(.L_3 - .L_2)
	.align		4
.L_2:
        /*0010*/ 	.word	index@(_Z14matrixMultiplyPfS_S_i)
        /*0014*/ 	.word	0x00000000


	//----- nvinfo : EIATTR_REGCOUNT
	.align		4
.L_3:
        /*0018*/ 	.byte	0x04, 0x2f
        /*001a*/ 	.short	(.L_5 - .L_4)
	.align		4
.L_4:
        /*001c*/ 	.word	index@(_Z9matrixAddPfS_S_i)
        /*0020*/ 	.word	0x0000000c


	//----- nvinfo : EIATTR_FRAME_SIZE
	.align		4
.L_5:
        /*0024*/ 	.byte	0x04, 0x11
        /*0026*/ 	.short	(.L_7 - .L_6)
	.align		4
.L_6:
        /*0028*/ 	.word	index@(_Z9matrixAddPfS_S_i)
        /*002c*/ 	.word	0x00000000


	//----- nvinfo : EIATTR_MIN_STACK_SIZE
	.align		4
.L_7:
        /*0030*/ 	.byte	0x04, 0x12
        /*0032*/ 	.short	(.L_9 - .L_8)
	.align		4
.L_8:
        /*0034*/ 	.word	index@(_Z9matrixAddPfS_S_i)
        /*0038*/ 	.word	0x00000000


	//----- nvinfo : EIATTR_MIN_STACK_SIZE
	.align		4
.L_9:
        /*003c*/ 	.byte	0x04, 0x12
        /*003e*/ 	.short	(.L_11 - .L_10)
	.align		4
.L_10:
        /*0040*/ 	.word	index@(_Z14matrixMultiplyPfS_S_i)
        /*0044*/ 	.word	0x00000000
.L_11:


//--------------------- .nv.compat                --------------------------
	.section	.nv.compat,"",@"SHT_CUDA_COMPAT_INFO"
	.align	4
        /*0000*/ 	.byte	0x02, 0x09, 0x00, 0x00, 0x02, 0x02, 0x01, 0x00, 0x02, 0x05, 0x05, 0x00, 0x03, 0x07, 0x01, 0x01
        /*0010*/ 	.byte	0x02, 0x03, 0x00, 0x00, 0x02, 0x06, 0x01, 0x00, 0x04, 0x0b, 0x08, 0x00, 0x09, 0x00, 0x00, 0x00
        /*0020*/ 	.byte	0x00, 0x00, 0x00, 0x00


//--------------------- .nv.info._Z9matrixAddPfS_S_i --------------------------
	.section	.nv.info._Z9matrixAddPfS_S_i,"",@"SHT_CUDA_INFO"
	.sectionflags	@""
	.align	4


	//----- nvinfo : EIATTR_CUDA_API_VERSION
	.align		4
        /*0000*/ 	.byte	0x04, 0x37
        /*0002*/ 	.short	(.L_13 - .L_12)
.L_12:
        /*0004*/ 	.word	0x00000082


	//----- nvinfo : EIATTR_KPARAM_INFO
	.align		4
.L_13:
        /*0008*/ 	.byte	0x04, 0x17
        /*000a*/ 	.short	(.L_15 - .L_14)
.L_14:
        /*000c*/ 	.word	0x00000000
        /*0010*/ 	.short	0x0003
        /*0012*/ 	.short	0x0018
        /*0014*/ 	.byte	0x00, 0xf0, 0x11, 0x00


	//----- nvinfo : EIATTR_KPARAM_INFO
	.align		4
.L_15:
        /*0018*/ 	.byte	0x04, 0x17
        /*001a*/ 	.short	(.L_17 - .L_16)
.L_16:
        /*001c*/ 	.word	0x00000000
        /*0020*/ 	.short	0x0002
        /*0022*/ 	.short	0x0010
        /*0024*/ 	.byte	0x00, 0xf5, 0x21, 0x00


	//----- nvinfo : EIATTR_KPARAM_INFO
	.align		4
.L_17:
        /*0028*/ 	.byte	0x04, 0x17
        /*002a*/ 	.short	(.L_19 - .L_18)
.L_18:
        /*002c*/ 	.word	0x00000000
        /*0030*/ 	.short	0x0001
        /*0032*/ 	.short	0x0008
        /*0034*/ 	.byte	0x00, 0xf5, 0x21, 0x00


	//----- nvinfo : EIATTR_KPARAM_INFO
	.align		4
.L_19:
        /*0038*/ 	.byte	0x04, 0x17
        /*003a*/ 	.short	(.L_21 - .L_20)
.L_20:
        /*003c*/ 	.word	0x00000000
        /*0040*/ 	.short	0x0000
        /*0042*/ 	.short	0x0000
        /*0044*/ 	.byte	0x00, 0xf5, 0x21, 0x00


	//----- nvinfo : EIATTR_SPARSE_MMA_MASK
	.align		4
.L_21:
        /*0048*/ 	.byte	0x03, 0x50
        /*004a*/ 	.short	0x0000


	//----- nvinfo : EIATTR_MAXREG_COUNT
	.align		4
        /*004c*/ 	.byte	0x03, 0x1b
        /*004e*/ 	.short	0x00ff


	//----- nvinfo : EIATTR_MERCURY_ISA_VERSION
	.align		4
        /*0050*/ 	.byte	0x03, 0x5f
        /*0052*/ 	.short	0x0101


	//----- nvinfo : EIATTR_VRC_CTA_INIT_COUNT
	.align		4
        /*0054*/ 	.byte	0x02, 0x4a
	.zero		1
	.zero		1


	//----- nvinfo : EIATTR_EXIT_INSTR_OFFSETS
	.align		4
        /*0058*/ 	.byte	0x04, 0x1c
        /*005a*/ 	.short	(.L_23 - .L_22)


	//   ....[0]....
.L_22:
        /*005c*/ 	.word	0x00000070


	//   ....[1]....
        /*0060*/ 	.word	0x00000130


	//----- nvinfo : EIATTR_CBANK_PARAM_SIZE
	.align		4
.L_23:
        /*0064*/ 	.byte	0x03, 0x19
        /*0066*/ 	.short	0x001c


	//----- nvinfo : EIATTR_PARAM_CBANK
	.align		4
        /*0068*/ 	.byte	0x04, 0x0a
        /*006a*/ 	.short	(.L_25 - .L_24)
	.align		4
.L_24:
        /*006c*/ 	.word	index@(.nv.constant0._Z9matrixAddPfS_S_i)
        /*0070*/ 	.short	0x0380
        /*0072*/ 	.short	0x001c


	//----- nvinfo : EIATTR_SW_WAR
	.align		4
.L_25:
        /*0074*/ 	.byte	0x04, 0x36
        /*0076*/ 	.short	(.L_27 - .L_26)
.L_26:
        /*0078*/ 	.word	0x00000008
.L_27:


//--------------------- .nv.info._Z14matrixMultiplyPfS_S_i --------------------------
	.section	.nv.info._Z14matrixMultiplyPfS_S_i,"",@"SHT_CUDA_INFO"
	.sectionflags	@""
	.align	4


	//----- nvinfo : EIATTR_CUDA_API_VERSION
	.align		4
        /*0000*/ 	.byte	0x04, 0x37
        /*0002*/ 	.short	(.L_29 - .L_28)
.L_28:
        /*0004*/ 	.word	0x00000082


	//----- nvinfo : EIATTR_KPARAM_INFO
	.align		4
.L_29:
        /*0008*/ 	.byte	0x04, 0x17
        /*000a*/ 	.short	(.L_31 - .L_30)
.L_30:
        /*000c*/ 	.word	0x00000000
        /*0010*/ 	.short	0x0003
        /*0012*/ 	.short	0x0018
        /*0014*/ 	.byte	0x00, 0xf0, 0x11, 0x00


	//----- nvinfo : EIATTR_KPARAM_INFO
	.align		4
.L_31:
        /*0018*/ 	.byte	0x04, 0x17
        /*001a*/ 	.short	(.L_33 - .L_32)
.L_32:
        /*001c*/ 	.word	0x00000000
        /*0020*/ 	.short	0x0002
        /*0022*/ 	.short	0x0010
        /*0024*/ 	.byte	0x00, 0xf5, 0x21, 0x00


	//----- nvinfo : EIATTR_KPARAM_INFO
	.align		4
.L_33:
        /*0028*/ 	.byte	0x04, 0x17
        /*002a*/ 	.short	(.L_35 - .L_34)
.L_34:
        /*002c*/ 	.word	0x00000000
        /*0030*/ 	.short	0x0001
        /*0032*/ 	.short	0x0008
        /*0034*/ 	.byte	0x00, 0xf5, 0x21, 0x00


	//----- nvinfo : EIATTR_KPARAM_INFO
	.align		4
.L_35:
        /*0038*/ 	.byte	0x04, 0x17
        /*003a*/ 	.short	(.L_37 - .L_36)
.L_36:
        /*003c*/ 	.word	0x00000000
        /*0040*/ 	.short	0x0000
        /*0042*/ 	.short	0x0000
        /*0044*/ 	.byte	0x00, 0xf5, 0x21, 0x00


	//----- nvinfo : EIATTR_SPARSE_MMA_MASK
	.align		4
.L_37:
        /*0048*/ 	.byte	0x03, 0x50
        /*004a*/ 	.short	0x0000


	//----- nvinfo : EIATTR_MAXREG_COUNT
	.align		4
        /*004c*/ 	.byte	0x03, 0x1b
        /*004e*/ 	.short	0x00ff


	//----- nvinfo : EIATTR_MERCURY_ISA_VERSION
	.align		4
        /*0050*/ 	.byte	0x03, 0x5f
        /*0052*/ 	.short	0x0101


	//----- nvinfo : EIATTR_VRC_CTA_INIT_COUNT
	.align		4
        /*0054*/ 	.byte	0x02, 0x4a
	.zero		1
	.zero		1


	//----- nvinfo : EIATTR_EXIT_INSTR_OFFSETS
	.align		4
        /*0058*/ 	.byte	0x04, 0x1c
        /*005a*/ 	.short	(.L_39 - .L_38)


	//   ....[0]....
.L_38:
        /*005c*/ 	.word	0x000000c0


	//   ....[1]....
        /*0060*/ 	.word	0x00000a90


	//----- nvinfo : EIATTR_CBANK_PARAM_SIZE
	.align		4
.L_39:
        /*0064*/ 	.byte	0x03, 0x19
        /*0066*/ 	.short	0x001c


	//----- nvinfo : EIATTR_PARAM_CBANK
	.align		4
        /*0068*/ 	.byte	0x04, 0x0a
        /*006a*/ 	.short	(.L_41 - .L_40)
	.align		4
.L_40:
        /*006c*/ 	.word	index@(.nv.constant0._Z14matrixMultiplyPfS_S_i)
        /*0070*/ 	.short	0x0380
        /*0072*/ 	.short	0x001c


	//----- nvinfo : EIATTR_SW_WAR
	.align		4
.L_41:
        /*0074*/ 	.byte	0x04, 0x36
        /*0076*/ 	.short	(.L_43 - .L_42)
.L_42:
        /*0078*/ 	.word	0x00000008
.L_43:


//--------------------- .nv.callgraph             --------------------------
	.section	.nv.callgraph,"",@"SHT_CUDA_CALLGRAPH"
	.align	4
	.sectionentsize	8
	.align		4
        /*0000*/ 	.word	0x00000000
	.align		4
        /*0004*/ 	.word	0xffffffff
	.align		4
        /*0008*/ 	.word	0x00000000
	.align		4
        /*000c*/ 	.word	0xfffffffe
	.align		4
        /*0010*/ 	.word	0x00000000
	.align		4
        /*0014*/ 	.word	0xfffffffd
	.align		4
        /*0018*/ 	.word	0x00000000
	.align		4
        /*001c*/ 	.word	0xfffffffc


//--------------------- .text._Z9matrixAddPfS_S_i --------------------------
	.section	.text._Z9matrixAddPfS_S_i,"ax",@progbits
	.align	128
        .global         _Z9matrixAddPfS_S_i
        .type           _Z9matrixAddPfS_S_i,@function
        .size           _Z9matrixAddPfS_S_i,(.L_x_6 - _Z9matrixAddPfS_S_i)
        .other          _Z9matrixAddPfS_S_i,@"STO_CUDA_ENTRY STV_DEFAULT"
_Z9matrixAddPfS_S_i:
.text._Z9matrixAddPfS_S_i:
[----:B------:R-:W-:Y:S01]  /*0000*/  LDC R1, c[0x0][0x37c] ;  /* 0x0000df00ff017b82 */ /* 0x000fe20000000800 */
[----:B------:R-:W0:Y:S07]  /*0010*/  S2R R0, SR_TID.X ;  /* 0x0000000000007919 */ /* 0x000e2e0000002100 */
[----:B------:R-:W0:Y:S01]  /*0020*/  S2UR UR4, SR_CTAID.X ;  /* 0x00000000000479c3 */ /* 0x000e220000002500 */
[----:B------:R-:W1:Y:S07]  /*0030*/  LDCU UR5, c[0x0][0x398] ;  /* 0x00007300ff0577ac */ /* 0x000e6e0008000800 */
[----:B------:R-:W0:Y:S02]  /*0040*/  LDC R9, c[0x0][0x360] ;  /* 0x0000d800ff097b82 */ /* 0x000e240000000800 */
[----:B0-----:R-:W-:-:S05]  /*0050*/  IMAD R9, R9, UR4, R0 ;  /* 0x0000000409097c24 */ /* 0x001fca000f8e0200 */
[----:B-1----:R-:W-:-:S13]  /*0060*/  ISETP.GE.AND P0, PT, R9, UR5, PT ;  /* 0x0000000509007c0c */ /* 0x002fda000bf06270 */
[----:B------:R-:W-:Y:S05]  /*0070*/  @P0 EXIT ;  /* 0x000000000000094d */ /* 0x000fea0003800000 */
[----:B------:R-:W0:Y:S01]  /*0080*/  LDC.64 R2, c[0x0][0x380] ;  /* 0x0000e000ff027b82 */ /* 0x000e220000000a00 */
[----:B------:R-:W1:Y:S07]  /*0090*/  LDCU.64 UR4, c[0x0][0x358] ;  /* 0x00006b00ff0477ac */ /* 0x000e6e0008000a00 */
[----:B------:R-:W2:Y:S08]  /*00a0*/  LDC.64 R4, c[0x0][0x388] ;  /* 0x0000e200ff047b82 */ /* 0x000eb00000000a00 */
[----:B------:R-:W3:Y:S01]  /*00b0*/  LDC.64 R6, c[0x0][0x390] ;  /* 0x0000e400ff067b82 */ /* 0x000ee20000000a00 */
[----:B0-----:R-:W-:-:S06]  /*00c0*/  IMAD.WIDE R2, R9, 0x4, R2 ;  /* 0x0000000409027825 */ /* 0x001fcc00078e0202 */
[----:B-1----:R-:W4:Y:S01]  /*00d0*/  LDG.E R2, desc[UR4][R2.64] ;  /* 0x0000000402027981 */ /* 0x002f22000c1e1900 */
[----:B--2---:R-:W-:-:S06]  /*00e0*/  IMAD.WIDE R4, R9, 0x4, R4 ;  /* 0x0000000409047825 */ /* 0x004fcc00078e0204 */
[----:B------:R-:W4:Y:S01]  /*00f0*/  LDG.E R5, desc[UR4][R4.64] ;  /* 0x0000000404057981 */ /* 0x000f22000c1e1900 */
[----:B---3--:R-:W-:-:S04]  /*0100*/  IMAD.WIDE R6, R9, 0x4, R6 ;  /* 0x0000000409067825 */ /* 0x008fc800078e0206 */
[----:B----4-:R-:W-:-:S05]  /*0110*/  FADD R9, R2, R5 ;  /* 0x0000000502097221 */ /* 0x010fca0000000000 */
[----:B------:R-:W-:Y:S01]  /*0120*/  STG.E desc[UR4][R6.64], R9 ;  /* 0x0000000906007986 */ /* 0x000fe2000c101904 */
[----:B------:R-:W-:Y:S05]  /*0130*/  EXIT ;  /* 0x000000000000794d */ /* 0x000fea0003800000 */
.L_x_0:
[----:B------:R-:W-:-:S00]  /*0140*/  BRA `(.L_x_0) ;  /* 0xfffffffc00fc7947 */ /* 0x000fc0000383ffff */
[----:B------:R-:W-:-:S00]  /*0150*/  NOP ;  /* 0x0000000000007918 */ /* 0x000fc00000000000 */
        /* <DEDUP_REMOVED lines=10> */
.L_x_6:


//--------------------- .text._Z14matrixMultiplyPfS_S_i --------------------------
	.section	.text._Z14matrixMultiplyPfS_S_i,"ax",@progbits
	.align	128
        .global         _Z14matrixMultiplyPfS_S_i
        .type           _Z14matrixMultiplyPfS_S_i,@function
        .size           _Z14matrixMultiplyPfS_S_i,(.L_x_7 - _Z14matrixMultiplyPfS_S_i)
        .other          _Z14matrixMultiplyPfS_S_i,@"STO_CUDA_ENTRY STV_DEFAULT"
_Z14matrixMultiplyPfS_S_i:
.text._Z14matrixMultiplyPfS_S_i:
[----:B------:R-:W-:Y:S01]  /*0000*/  LDC R1, c[0x0][0x37c] ;  /* 0x0000df00ff017b82 */ /* 0x000fe20000000800 */
[----:B------:R-:W0:Y:S07]  /*0010*/  S2R R0, SR_TID.Y ;  /* 0x0000000000007919 */ /* 0x000e2e0000002200 */
[----:B------:R-:W0:Y:S01]  /*0020*/  S2UR UR4, SR_CTAID.Y ;  /* 0x00000000000479c3 */ /* 0x000e220000002600 */
[----:B------:R-:W1:Y:S01]  /*0030*/  LDCU UR20, c[0x0][0x398] ;  /* 0x00007300ff1477ac */ /* 0x000e620008000800 */
[----:B------:R-:W2:Y:S06]  /*0040*/  S2R R3, SR_TID.X ;  /* 0x0000000000037919 */ /* 0x000eac0000002100 */
[----:B------:R-:W0:Y:S08]  /*0050*/  LDC R13, c[0x0][0x364] ;  /* 0x0000d900ff0d7b82 */ /* 0x000e300000000800 */
[----:B------:R-:W2:Y:S08]  /*0060*/  S2UR UR5, SR_CTAID.X ;  /* 0x00000000000579c3 */ /* 0x000eb00000002500 */
[----:B------:R-:W2:Y:S01]  /*0070*/  LDC R2, c[0x0][0x360] ;  /* 0x0000d800ff027b82 */ /* 0x000ea20000000800 */
[----:B0-----:R-:W-:-:S02]  /*0080*/  IMAD R13, R13, UR4, R0 ;  /* 0x000000040d0d7c24 */ /* 0x001fc4000f8e0200 */
[----:B--2---:R-:W-:-:S05]  /*0090*/  IMAD R0, R2, UR5, R3 ;  /* 0x0000000502007c24 */ /* 0x004fca000f8e0203 */
[----:B------:R-:W-:-:S04]  /*00a0*/  VIMNMX R2, PT, PT, R13, R0, !PT ;  /* 0x000000000d027248 */ /* 0x000fc80007fe0100 */
[----:B-1----:R-:W-:-:S13]  /*00b0*/  ISETP.GE.AND P0, PT, R2, UR20, PT ;  /* 0x0000001402007c0c */ /* 0x002fda000bf06270 */
[----:B------:R-:W-:Y:S05]  /*00c0*/  @P0 EXIT ;  /* 0x000000000000094d */ /* 0x000fea0003800000 */
[----:B------:R-:W-:Y:S01]  /*00d0*/  UISETP.GE.U32.AND UP0, UPT, UR20, 0x8, UPT ;  /* 0x000000081400788c */ /* 0x000fe2000bf06070 */
[----:B------:R-:W-:Y:S02]  /*00e0*/  HFMA2 R12, -RZ, RZ, 0, 0 ;  /* 0x00000000ff0c7431 */ /* 0x000fe400000001ff */
[----:B------:R-:W-:Y:S01]  /*00f0*/  IMAD R13, R13, UR20, RZ ;  /* 0x000000140d0d7c24 */ /* 0x000fe2000f8e02ff */
[----:B------:R-:W-:Y:S01]  /*0100*/  UMOV UR4, URZ ;  /* 0x000000ff00047c82 */ /* 0x000fe20008000000 */
[----:B------:R-:W0:Y:S04]  /*0110*/  LDCU.64 UR18, c[0x0][0x358] ;  /* 0x00006b00ff1277ac */ /* 0x000e280008000a00 */
[----:B------:R-:W-:Y:S05]  /*0120*/  BRA.U !UP0, `(.L_x_1) ;  /* 0x0000000508047547 */ /* 0x000fea000b800000 */
[----:B------:R-:W1:Y:S01]  /*0130*/  LDCU.128 UR24, c[0x0][0x380] ;  /* 0x00007000ff1877ac */ /* 0x000e620008000c00 */
[----:B------:R-:W-:Y:S02]  /*0140*/  MOV R12, RZ ;  /* 0x000000ff000c7202 */ /* 0x000fe40000000f00 */
[----:B------:R-:W-:Y:S01]  /*0150*/  MOV R14, R0 ;  /* 0x00000000000e7202 */ /* 0x000fe20000000f00 */
[----:B------:R-:W-:-:S04]  /*0160*/  ULOP3.LUT UR4, UR20, 0x7ffffff8, URZ, 0xc0, !UPT ;  /* 0x7ffffff814047892 */ /* 0x000fc8000f8ec0ff */
[----:B------:R-:W-:Y:S01]  /*0170*/  UIADD3 UR5, UPT, UPT, -UR4, URZ, URZ ;  /* 0x000000ff04057290 */ /* 0x000fe2000fffe1ff */
[----:B-1----:R-:W-:Y:S01]  /*0180*/  MOV R2, UR24 ;  /* 0x0000001800027c02 */ /* 0x002fe20008000f00 */
[----:B------:R-:W-:Y:S01]  /*0190*/  UIMAD.WIDE UR6, UR20, 0x8, UR26 ;  /* 0x00000008140678a5 */ /* 0x000fe2000f8e021a */
[----:B------:R-:W-:Y:S01]  /*01a0*/  MOV R3, UR25 ;  /* 0x0000001900037c02 */ /* 0x000fe20008000f00 */
[----:B------:R-:W-:Y:S02]  /*01b0*/  UIMAD.WIDE UR8, UR20, 0xc, UR26 ;  /* 0x0000000c140878a5 */ /* 0x000fe4000f8e021a */
[----:B------:R-:W-:Y:S01]  /*01c0*/  UIMAD.WIDE UR10, UR20, 0x10, UR26 ;  /* 0x00000010140a78a5 */ /* 0x000fe2000f8e021a */
[----:B------:R-:W-:Y:S01]  /*01d0*/  IMAD.WIDE.U32 R2, R13, 0x4, R2 ;  /* 0x000000040d027825 */ /* 0x000fe200078e0002 */
[----:B------:R-:W-:Y:S02]  /*01e0*/  UIMAD.WIDE UR12, UR20, 0x14, UR26 ;  /* 0x00000014140c78a5 */ /* 0x000fe4000f8e021a */
[----:B------:R-:W-:Y:S01]  /*01f0*/  UIMAD.WIDE UR14, UR20, 0x18, UR26 ;  /* 0x00000018140e78a5 */ /* 0x000fe2000f8e021a */
[----:B------:R-:W-:Y:S01]  /*0200*/  IADD3 R2, P0, PT, R2, 0x10, RZ ;  /* 0x0000001002027810 */ /* 0x000fe20007f1e0ff */
[----:B------:R-:W-:-:S03]  /*0210*/  UIMAD.WIDE UR16, UR20, 0x1c, UR26 ;  /* 0x0000001c141078a5 */ /* 0x000fc6000f8e021a */
[----:B------:R-:W-:-:S09]  /*0220*/  IADD3.X R3, PT, PT, RZ, R3, RZ, P0, !PT ;  /* 0x00000003ff037210 */ /* 0x000fd200007fe4ff */
.L_x_2:
[----:B------:R-:W-:Y:S01]  /*0230*/  UIMAD.WIDE UR22, UR20, 0x4, UR26 ;  /* 0x00000004141678a5 */ /* 0x000fe2000f8e021a */
[----:B------:R-:W-:Y:S02]  /*0240*/  IMAD.MOV.U32 R23, RZ, RZ, 0x4 ;  /* 0x00000004ff177424 */ /* 0x000fe400078e00ff */
[----:B------:R-:W-:Y:S01]  /*0250*/  HFMA2 R11, -RZ, RZ, 0, 2.384185791015625e-07 ;  /* 0x00000004ff0b7431 */ /* 0x000fe200000001ff */
[----:B------:R-:W-:Y:S01]  /*0260*/  MOV R25, 0x4 ;  /* 0x0000000400197802 */ /* 0x000fe20000000f00 */
[----:B0-----:R-:W2:Y:S01]  /*0270*/  LDG.E R21, desc[UR18][R2.64+-0x10] ;  /* 0xfffff01202157981 */ /* 0x001ea2000c1e1900 */
[C---:B------:R-:W-:Y:S01]  /*0280*/  IMAD.WIDE R22, R14.reuse, R23, UR26 ;  /* 0x0000001a0e167e25 */ /* 0x040fe2000f8e0217 */
[----:B------:R-:W-:Y:S02]  /*0290*/  MOV R8, UR22 ;  /* 0x0000001600087c02 */ /* 0x000fe40008000f00 */
[----:B------:R-:W-:Y:S01]  /*02a0*/  MOV R9, UR23 ;  /* 0x0000001700097c02 */ /* 0x000fe20008000f00 */
[----:B------:R-:W3:Y:S02]  /*02b0*/  LDG.E R19, desc[UR18][R2.64+-0xc] ;  /* 0xfffff41202137981 */ /* 0x000ee4000c1e1900 */
[----:B------:R-:W-:-:S02]  /*02c0*/  IMAD.WIDE R8, R14, 0x4, R8 ;  /* 0x000000040e087825 */ /* 0x000fc400078e0208 */
[----:B------:R-:W2:Y:S01]  /*02d0*/  LDG.E R22, desc[UR18][R22.64] ;  /* 0x0000001216167981 */ /* 0x000ea2000c1e1900 */
[----:B------:R-:W-:Y:S01]  /*02e0*/  MOV R5, 0x4 ;  /* 0x0000000400057802 */ /* 0x000fe20000000f00 */
[C---:B------:R-:W-:Y:S02]  /*02f0*/  IMAD.WIDE R24, R14.reuse, R25, UR6 ;  /* 0x000000060e187e25 */ /* 0x040fe4000f8e0219 */
[----:B------:R0:W3:Y:S02]  /*0300*/  LDG.E R20, desc[UR18][R8.64] ;  /* 0x0000001208147981 */ /* 0x0000e4000c1e1900 */
[----:B------:R-:W-:Y:S02]  /*0310*/  IMAD.WIDE R10, R14, R11, UR8 ;  /* 0x000000080e0a7e25 */ /* 0x000fe4000f8e020b */
[----:B------:R-:W4:Y:S04]  /*0320*/  LDG.E R18, desc[UR18][R24.64] ;  /* 0x0000001218127981 */ /* 0x000f28000c1e1900 */
[----:B------:R-:W4:Y:S01]  /*0330*/  LDG.E R17, desc[UR18][R2.64+-0x8] ;  /* 0xfffff81202117981 */ /* 0x000f22000c1e1900 */
[----:B0-----:R-:W-:-:S02]  /*0340*/  HFMA2 R9, -RZ, RZ, 0, 2.384185791015625e-07 ;  /* 0x00000004ff097431 */ /* 0x001fc400000001ff */
[----:B------:R-:W-:Y:S01]  /*0350*/  IMAD.MOV.U32 R7, RZ, RZ, 0x4 ;  /* 0x00000004ff077424 */ /* 0x000fe200078e00ff */
[----:B------:R0:W5:Y:S01]  /*0360*/  LDG.E R16, desc[UR18][R10.64] ;  /* 0x000000120a107981 */ /* 0x000162000c1e1900 */
[----:B------:R-:W-:-:S03]  /*0370*/  IMAD.WIDE R4, R14, R5, UR10 ;  /* 0x0000000a0e047e25 */ /* 0x000fc6000f8e0205 */
[----:B------:R-:W5:Y:S01]  /*0380*/  LDG.E R15, desc[UR18][R2.64+-0x4] ;  /* 0xfffffc12020f7981 */ /* 0x000f62000c1e1900 */
[C---:B------:R-:W-:Y:S01]  /*0390*/  IMAD.WIDE R6, R14.reuse, R7, UR12 ;  /* 0x0000000c0e067e25 */ /* 0x040fe2000f8e0207 */
[----:B------:R-:W-:Y:S02]  /*03a0*/  MOV R27, 0x4 ;  /* 0x00000004001b7802 */ /* 0x000fe40000000f00 */
[----:B------:R1:W5:Y:S01]  /*03b0*/  LDG.E R4, desc[UR18][R4.64] ;  /* 0x0000001204047981 */ /* 0x000362000c1e1900 */
[----:B------:R-:W-:-:S03]  /*03c0*/  IMAD.WIDE R8, R14, R9, UR14 ;  /* 0x0000000e0e087e25 */ /* 0x000fc6000f8e0209 */
[----:B------:R-:W5:Y:S01]  /*03d0*/  LDG.E R23, desc[UR18][R2.64] ;  /* 0x0000001202177981 */ /* 0x000f62000c1e1900 */
[----:B0-----:R-:W-:-:S03]  /*03e0*/  IMAD.WIDE R10, R14, R27, UR16 ;  /* 0x000000100e0a7e25 */ /* 0x001fc6000f8e021b */
[----:B------:R-:W5:Y:S04]  /*03f0*/  LDG.E R7, desc[UR18][R6.64] ;  /* 0x0000001206077981 */ /* 0x000f68000c1e1900 */
[----:B------:R-:W5:Y:S04]  /*0400*/  LDG.E R24, desc[UR18][R2.64+0x4] ;  /* 0x0000041202187981 */ /* 0x000f68000c1e1900 */
[----:B------:R-:W5:Y:S04]  /*0410*/  LDG.E R8, desc[UR18][R8.64] ;  /* 0x0000001208087981 */ /* 0x000f68000c1e1900 */
[----:B------:R-:W5:Y:S04]  /*0420*/  LDG.E R25, desc[UR18][R2.64+0x8] ;  /* 0x0000081202197981 */ /* 0x000f68000c1e1900 */
[----:B------:R-:W5:Y:S04]  /*0430*/  LDG.E R10, desc[UR18][R10.64] ;  /* 0x000000120a0a7981 */ /* 0x000f68000c1e1900 */
[----:B------:R0:W5:Y:S01]  /*0440*/  LDG.E R27, desc[UR18][R2.64+0xc] ;  /* 0x00000c12021b7981 */ /* 0x000162000c1e1900 */
[----:B------:R-:W-:-:S04]  /*0450*/  UIADD3 UR5, UPT, UPT, UR5, 0x8, URZ ;  /* 0x0000000805057890 */ /* 0x000fc8000fffe0ff */
[----:B------:R-:W-:Y:S01]  /*0460*/  UISETP.NE.AND UP0, UPT, UR5, URZ, UPT ;  /* 0x000000ff0500728c */ /* 0x000fe2000bf05270 */
[----:B-1----:R-:W-:Y:S02]  /*0470*/  MOV R5, UR20 ;  /* 0x0000001400057c02 */ /* 0x002fe40008000f00 */
[----:B0-----:R-:W-:Y:S02]  /*0480*/  IADD3 R2, P0, PT, R2, 0x20, RZ ;  /* 0x0000002002027810 */ /* 0x001fe40007f1e0ff */
[----:B------:R-:W-:Y:S02]  /*0490*/  LEA R14, R5, R14, 0x3 ;  /* 0x0000000e050e7211 */ /* 0x000fe400078e18ff */
[----:B------:R-:W-:Y:S01]  /*04a0*/  IADD3.X R3, PT, PT, RZ, R3, RZ, P0, !PT ;  /* 0x00000003ff037210 */ /* 0x000fe200007fe4ff */
[----:B--2---:R-:W-:-:S04]  /*04b0*/  FFMA R22, R21, R22, R12 ;  /* 0x0000001615167223 */ /* 0x004fc8000000000c */
[----:B---3--:R-:W-:-:S04]  /*04c0*/  FFMA R20, R19, R20, R22 ;  /* 0x0000001413147223 */ /* 0x008fc80000000016 */
[----:B----4-:R-:W-:-:S04]  /*04d0*/  FFMA R18, R17, R18, R20 ;  /* 0x0000001211127223 */ /* 0x010fc80000000014 */
[----:B-----5:R-:W-:-:S04]  /*04e0*/  FFMA R16, R15, R16, R18 ;  /* 0x000000100f107223 */ /* 0x020fc80000000012 */
[----:B------:R-:W-:-:S04]  /*04f0*/  FFMA R23, R23, R4, R16 ;  /* 0x0000000417177223 */ /* 0x000fc80000000010 */
[----:B------:R-:W-:-:S04]  /*0500*/  FFMA R24, R24, R7, R23 ;  /* 0x0000000718187223 */ /* 0x000fc80000000017 */
[----:B------:R-:W-:-:S04]  /*0510*/  FFMA R8, R25, R8, R24 ;  /* 0x0000000819087223 */ /* 0x000fc80000000018 */
[----:B------:R-:W-:Y:S01]  /*0520*/  FFMA R12, R27, R10, R8 ;  /* 0x0000000a1b0c7223 */ /* 0x000fe20000000008 */
[----:B------:R-:W-:Y:S06]  /*0530*/  BRA.U UP0, `(.L_x_2) ;  /* 0xfffffffd003c7547 */ /* 0x000fec000b83ffff */
.L_x_1:
[----:B------:R-:W-:-:S04]  /*0540*/  ULOP3.LUT UR6, UR20, 0x7, URZ, 0xc0, !UPT ;  /* 0x0000000714067892 */ /* 0x000fc8000f8ec0ff */
[----:B------:R-:W-:-:S09]  /*0550*/  UISETP.NE.AND UP0, UPT, UR6, URZ, UPT ;  /* 0x000000ff0600728c */ /* 0x000fd2000bf05270 */
[----:B------:R-:W-:Y:S05]  /*0560*/  BRA.U !UP0, `(.L_x_3) ;  /* 0x0000000508387547 */ /* 0x000fea000b800000 */
[----:B------:R-:W-:Y:S02]  /*0570*/  UISETP.GE.U32.AND UP0, UPT, UR6, 0x4, UPT ;  /* 0x000000040600788c */ /* 0x000fe4000bf06070 */
[----:B------:R-:W-:-:S04]  /*0580*/  ULOP3.LUT UR5, UR20, 0x3, URZ, 0xc0, !UPT ;  /* 0x0000000314057892 */ /* 0x000fc8000f8ec0ff */
[----:B------:R-:W-:-:S03]  /*0590*/  UISETP.NE.AND UP1, UPT, UR5, URZ, UPT ;  /* 0x000000ff0500728c */ /* 0x000fc6000bf25270 */
[----:B------:R-:W-:Y:S08]  /*05a0*/  BRA.U !UP0, `(.L_x_4) ;  /* 0x00000001087c7547 */ /* 0x000ff0000b800000 */
[----:B------:R-:W1:Y:S01]  /*05b0*/  LDC.64 R6, c[0x0][0x388] ;  /* 0x0000e200ff067b82 */ /* 0x000e620000000a00 */
[----:B------:R-:W2:Y:S01]  /*05c0*/  LDCU.64 UR6, c[0x0][0x380] ;  /* 0x00007000ff0677ac */ /* 0x000ea20008000a00 */
[----:B------:R-:W-:Y:S01]  /*05d0*/  IMAD.U32 R9, RZ, RZ, UR4 ;  /* 0x00000004ff097e24 */ /* 0x000fe2000f8e00ff */
[C---:B------:R-:W-:Y:S02]  /*05e0*/  IADD3 R3, PT, PT, R13.reuse, UR4, RZ ;  /* 0x000000040d037c10 */ /* 0x040fe4000fffe0ff */
[----:B------:R-:W-:Y:S01]  /*05f0*/  IADD3 R10, P0, PT, R13, UR4, RZ ;  /* 0x000000040d0a7c10 */ /* 0x000fe2000ff1e0ff */
[----:B------:R-:W-:Y:S01]  /*0600*/  IMAD R9, R9, UR20, R0 ;  /* 0x0000001409097c24 */ /* 0x000fe2000f8e0200 */
[----:B------:R-:W-:Y:S01]  /*0610*/  MOV R11, UR20 ;  /* 0x00000014000b7c02 */ /* 0x000fe20008000f00 */
[----:B------:R-:W3:Y:S01]  /*0620*/  LDC.64 R4, c[0x0][0x380] ;  /* 0x0000e000ff047b82 */ /* 0x000ee20000000a00 */
[----:B------:R-:W-:Y:S01]  /*0630*/  MOV R15, UR20 ;  /* 0x00000014000f7c02 */ /* 0x000fe20008000f00 */
[----:B-1----:R-:W-:Y:S01]  /*0640*/  IMAD.WIDE R6, R9, 0x4, R6 ;  /* 0x0000000409067825 */ /* 0x002fe200078e0206 */
[----:B------:R-:W-:-:S05]  /*0650*/  MOV R9, UR20 ;  /* 0x0000001400097c02 */ /* 0x000fca0008000f00 */
[----:B------:R-:W-:Y:S02]  /*0660*/  IMAD.WIDE R8, R9, 0x4, R6 ;  /* 0x0000000409087825 */ /* 0x000fe400078e0206 */
[----:B0-----:R-:W4:Y:S02]  /*0670*/  LDG.E R6, desc[UR18][R6.64] ;  /* 0x0000001206067981 */ /* 0x001f24000c1e1900 */
[----:B---3--:R-:W-:Y:S01]  /*0680*/  IMAD.WIDE.U32 R4, R3, 0x4, R4 ;  /* 0x0000000403047825 */ /* 0x008fe200078e0004 */
[----:B------:R-:W-:Y:S01]  /*0690*/  IADD3.X R3, PT, PT, RZ, RZ, RZ, P0, !PT ;  /* 0x000000ffff037210 */ /* 0x000fe200007fe4ff */
[----:B------:R-:W3:Y:S01]  /*06a0*/  LDG.E R17, desc[UR18][R8.64] ;  /* 0x0000001208117981 */ /* 0x000ee2000c1e1900 */
[----:B--2---:R-:W-:-:S03]  /*06b0*/  LEA R2, P0, R10, UR6, 0x2 ;  /* 0x000000060a027c11 */ /* 0x004fc6000f8010ff */
[----:B------:R-:W4:Y:S01]  /*06c0*/  LDG.E R5, desc[UR18][R4.64] ;  /* 0x0000001204057981 */ /* 0x000f22000c1e1900 */
[----:B------:R-:W-:Y:S01]  /*06d0*/  LEA.HI.X R3, R10, UR7, R3, 0x2, P0 ;  /* 0x000000070a037c11 */ /* 0x000fe200080f1403 */
[----:B------:R-:W-:-:S04]  /*06e0*/  IMAD.WIDE R10, R11, 0x4, R8 ;  /* 0x000000040b0a7825 */ /* 0x000fc800078e0208 */
[----:B------:R-:W3:Y:S01]  /*06f0*/  LDG.E R16, desc[UR18][R2.64+0x4] ;  /* 0x0000041202107981 */ /* 0x000ee2000c1e1900 */
[----:B------:R-:W-:-:S03]  /*0700*/  IMAD.WIDE R14, R15, 0x4, R10 ;  /* 0x000000040f0e7825 */ /* 0x000fc600078e020a */
[----:B------:R-:W2:Y:S04]  /*0710*/  LDG.E R19, desc[UR18][R10.64] ;  /* 0x000000120a137981 */ /* 0x000ea8000c1e1900 */
[----:B------:R-:W2:Y:S04]  /*0720*/  LDG.E R18, desc[UR18][R2.64+0x8] ;  /* 0x0000081202127981 */ /* 0x000ea8000c1e1900 */
[----:B------:R-:W5:Y:S04]  /*0730*/  LDG.E R20, desc[UR18][R2.64+0xc] ;  /* 0x00000c1202147981 */ /* 0x000f68000c1e1900 */
[----:B------:R-:W5:Y:S01]  /*0740*/  LDG.E R14, desc[UR18][R14.64] ;  /* 0x000000120e0e7981 */ /* 0x000f62000c1e1900 */
[----:B------:R-:W-:Y:S01]  /*0750*/  UIADD3 UR4, UPT, UPT, UR4, 0x4, URZ ;  /* 0x0000000404047890 */ /* 0x000fe2000fffe0ff */
[----:B----4-:R-:W-:-:S04]  /*0760*/  FFMA R5, R5, R6, R12 ;  /* 0x0000000605057223 */ /* 0x010fc8000000000c */
[----:B---3--:R-:W-:-:S04]  /*0770*/  FFMA R5, R16, R17, R5 ;  /* 0x0000001110057223 */ /* 0x008fc80000000005 */
[----:B--2---:R-:W-:-:S04]  /*0780*/  FFMA R5, R18, R19, R5 ;  /* 0x0000001312057223 */ /* 0x004fc80000000005 */
[----:B-----5:R-:W-:-:S07]  /*0790*/  FFMA R12, R20, R14, R5 ;  /* 0x0000000e140c7223 */ /* 0x020fce0000000005 */
.L_x_4:
[----:B------:R-:W-:Y:S05]  /*07a0*/  BRA.U !UP1, `(.L_x_3) ;  /* 0x0000000109a87547 */ /* 0x000fea000b800000 */
[----:B------:R-:W-:Y:S01]  /*07b0*/  UISETP.NE.AND UP0, UPT, UR5, 0x1, UPT ;  /* 0x000000010500788c */ /* 0x000fe2000bf05270 */
[----:B------:R-:W-:Y:S01]  /*07c0*/  MOV R7, UR4 ;  /* 0x0000000400077c02 */ /* 0x000fe20008000f00 */
[----:B------:R-:W-:Y:S02]  /*07d0*/  ULOP3.LUT UR5, UR20, 0x1, URZ, 0xc0, !UPT ;  /* 0x0000000114057892 */ /* 0x000fe4000f8ec0ff */
[----:B------:R-:W-:Y:S02]  /*07e0*/  MOV R15, UR20 ;  /* 0x00000014000f7c02 */ /* 0x000fe40008000f00 */
[----:B------:R-:W-:Y:S01]  /*07f0*/  UISETP.NE.U32.AND UP1, UPT, UR5, 0x1, UPT ;  /* 0x000000010500788c */ /* 0x000fe2000bf25070 */
[----:B------:R-:W-:-:S04]  /*0800*/  PLOP3.LUT P1, PT, PT, PT, UP0, 0x80, 0x8 ;  /* 0x000000000008781c */ /* 0x000fc80003f2f008 */
[----:B------:R-:W1:Y:S01]  /*0810*/  @UP0 LDCU.128 UR8, c[0x0][0x380] ;  /* 0x00007000ff0807ac */ /* 0x000e620008000c00 */
[----:B------:R-:W-:Y:S01]  /*0820*/  PLOP3.LUT P0, PT, PT, PT, UP1, 0x80, 0x8 ;  /* 0x000000000008781c */ /* 0x000fe20003f0f018 */
[----:B------:R-:W2:Y:S04]  /*0830*/  @UP0 LDCU.64 UR6, c[0x0][0x380] ;  /* 0x00007000ff0607ac */ /* 0x000ea80008000a00 */
[----:B------:R-:W3:Y:S03]  /*0840*/  @!UP1 LDCU.128 UR12, c[0x0][0x380] ;  /* 0x00007000ff0c97ac */ /* 0x000ee60008000c00 */
[C---:B------:R-:W-:Y:S02]  /*0850*/  @P1 IADD3 R3, PT, PT, R13.reuse, UR4, RZ ;  /* 0x000000040d031c10 */ /* 0x040fe4000fffe0ff */
[----:B------:R-:W-:Y:S01]  /*0860*/  @P1 IADD3 R6, P2, PT, R13, UR4, RZ ;  /* 0x000000040d061c10 */ /* 0x000fe2000ff5e0ff */
[----:B------:R-:W-:Y:S01]  /*0870*/  @UP0 UIADD3 UR4, UPT, UPT, UR4, 0x2, URZ ;  /* 0x0000000204040890 */ /* 0x000fe2000fffe0ff */
[----:B-1----:R-:W-:Y:S01]  /*0880*/  MOV R11, UR9 ;  /* 0x00000009000b7c02 */ /* 0x002fe20008000f00 */
[----:B------:R-:W-:Y:S01]  /*0890*/  IMAD.U32 R10, RZ, RZ, UR8 ;  /* 0x00000008ff0a7e24 */ /* 0x000fe2000f8e00ff */
[----:B------:R-:W-:-:S02]  /*08a0*/  MOV R4, UR10 ;  /* 0x0000000a00047c02 */ /* 0x000fc40008000f00 */
[----:B------:R-:W-:Y:S01]  /*08b0*/  MOV R5, UR11 ;  /* 0x0000000b00057c02 */ /* 0x000fe20008000f00 */
[----:B------:R-:W-:-:S04]  /*08c0*/  @P1 IMAD.WIDE.U32 R10, R3, 0x4, R10 ;  /* 0x00000004030a1825 */ /* 0x000fc800078e000a */
[----:B------:R-:W-:Y:S01]  /*08d0*/  @P1 IMAD R3, R7, UR20, R0 ;  /* 0x0000001407031c24 */ /* 0x000fe2000f8e0200 */
[----:B------:R-:W-:Y:S01]  /*08e0*/  @P1 IADD3.X R7, PT, PT, RZ, RZ, RZ, P2, !PT ;  /* 0x000000ffff071210 */ /* 0x000fe200017fe4ff */
[----:B------:R-:W-:Y:S01]  /*08f0*/  IMAD.U32 R19, RZ, RZ, UR4 ;  /* 0x00000004ff137e24 */ /* 0x000fe2000f8e00ff */
[C---:B--2---:R-:W-:Y:S01]  /*0900*/  @P1 LEA R2, P2, R6.reuse, UR6, 0x2 ;  /* 0x0000000606021c11 */ /* 0x044fe2000f8410ff */
[----:B------:R-:W-:Y:S01]  /*0910*/  @P1 IMAD.WIDE R4, R3, 0x4, R4 ;  /* 0x0000000403041825 */ /* 0x000fe200078e0204 */
[----:B------:R-:W-:Y:S01]  /*0920*/  @!P0 IADD3 R17, PT, PT, R13, UR4, RZ ;  /* 0x000000040d118c10 */ /* 0x000fe2000fffe0ff */
[----:B0-----:R-:W2:Y:S01]  /*0930*/  @P1 LDG.E R11, desc[UR18][R10.64] ;  /* 0x000000120a0b1981 */ /* 0x001ea2000c1e1900 */
[----:B------:R-:W-:Y:S01]  /*0940*/  @P1 LEA.HI.X R3, R6, UR7, R7, 0x2, P2 ;  /* 0x0000000706031c11 */ /* 0x000fe200090f1407 */
[----:B------:R-:W-:Y:S01]  /*0950*/  @!P0 IMAD R19, R19, UR20, R0 ;  /* 0x0000001413138c24 */ /* 0x000fe2000f8e0200 */
[----:B---3--:R-:W-:Y:S01]  /*0960*/  MOV R6, UR12 ;  /* 0x0000000c00067c02 */ /* 0x008fe20008000f00 */
[----:B------:R-:W-:Y:S01]  /*0970*/  @P1 IMAD.WIDE R14, R15, 0x4, R4 ;  /* 0x000000040f0e1825 */ /* 0x000fe200078e0204 */
[----:B------:R-:W-:Y:S01]  /*0980*/  MOV R7, UR13 ;  /* 0x0000000d00077c02 */ /* 0x000fe20008000f00 */
[----:B------:R-:W2:Y:S01]  /*0990*/  @P1 LDG.E R4, desc[UR18][R4.64] ;  /* 0x0000001204041981 */ /* 0x000ea2000c1e1900 */
[----:B------:R-:W-:-:S02]  /*09a0*/  MOV R8, UR14 ;  /* 0x0000000e00087c02 */ /* 0x000fc40008000f00 */
[----:B------:R-:W-:Y:S01]  /*09b0*/  MOV R9, UR15 ;  /* 0x0000000f00097c02 */ /* 0x000fe20008000f00 */
[----:B------:R-:W-:Y:S01]  /*09c0*/  @!P0 IMAD.WIDE.U32 R6, R17, 0x4, R6 ;  /* 0x0000000411068825 */ /* 0x000fe200078e0006 */
[----:B------:R-:W3:Y:S03]  /*09d0*/  @P1 LDG.E R14, desc[UR18][R14.64] ;  /* 0x000000120e0e1981 */ /* 0x000ee6000c1e1900 */
[----:B------:R-:W-:Y:S01]  /*09e0*/  @!P0 IMAD.WIDE R8, R19, 0x4, R8 ;  /* 0x0000000413088825 */ /* 0x000fe200078e0208 */
[----:B------:R-:W3:Y:S04]  /*09f0*/  @P1 LDG.E R2, desc[UR18][R2.64+0x4] ;  /* 0x0000041202021981 */ /* 0x000ee8000c1e1900 */
[----:B------:R-:W4:Y:S04]  /*0a00*/  @!P0 LDG.E R7, desc[UR18][R6.64] ;  /* 0x0000001206078981 */ /* 0x000f28000c1e1900 */
[----:B------:R-:W4:Y:S01]  /*0a10*/  @!P0 LDG.E R8, desc[UR18][R8.64] ;  /* 0x0000001208088981 */ /* 0x000f22000c1e1900 */
[----:B--2---:R-:W-:-:S04]  /*0a20*/  @P1 FFMA R11, R11, R4, R12 ;  /* 0x000000040b0b1223 */ /* 0x004fc8000000000c */
[----:B---3--:R-:W-:-:S04]  /*0a30*/  @P1 FFMA R12, R2, R14, R11 ;  /* 0x0000000e020c1223 */ /* 0x008fc8000000000b */
[----:B----4-:R-:W-:-:S07]  /*0a40*/  @!P0 FFMA R12, R7, R8, R12 ;  /* 0x00000008070c8223 */ /* 0x010fce000000000c */
.L_x_3:
[----:B------:R-:W1:Y:S01]  /*0a50*/  LDC.64 R2, c[0x0][0x390] ;  /* 0x0000e400ff027b82 */ /* 0x000e620000000a00 */
[----:B------:R-:W-:-:S05]  /*0a60*/  IADD3 R13, PT, PT, R0, R13, RZ ;  /* 0x0000000d000d7210 */ /* 0x000fca0007ffe0ff */
[----:B-1----:R-:W-:-:S05]  /*0a70*/  IMAD.WIDE R2, R13, 0x4, R2 ;  /* 0x000000040d027825 */ /* 0x002fca00078e0202 */
[----:B0-----:R-:W-:Y:S01]  /*0a80*/  STG.E desc[UR18][R2.64], R12 ;  /* 0x0000000c02007986 */ /* 0x001fe2000c101912 */
[----:B------:R-:W-:Y:S05]  /*0a90*/  EXIT ;  /* 0x000000000000794d */ /* 0x000fea0003800000 */
.L_x_5:
        /* <DEDUP_REMOVED lines=14> */
.L_x_7:


//--------------------- .nv.shared.reserved.0     --------------------------
	.section	.nv.shared.reserved.0,"aw",@nobits
	.weak		__nv_reservedSMEM_offset_0_alias
	.size		__nv_reservedSMEM_offset_0_alias, 0, 64
	.other		__nv_reservedSMEM_offset_0_alias,@"STO_CUDA_RESERVED_SHARED STV_DEFAULT"
__nv_reservedSMEM_offset_0_alias:
	.zero		0
	.zero		64


//--------------------- .nv.constant0._Z9matrixAddPfS_S_i --------------------------
	.section	.nv.constant0._Z9matrixAddPfS_S_i,"a",@progbits
	.sectionflags	@""
	.align	4
.nv.constant0._Z9matrixAddPfS_S_i:
	.zero		924


//--------------------- .nv.constant0._Z14matrixMultiplyPfS_S_i --------------------------
	.section	.nv.constant0._Z14matrixMultiplyPfS_S_i,"a",@progbits
	.sectionflags	@""
	.align	4
.nv.constant0._Z14matrixMultiplyPfS_S_i:
	.zero		924


//--------------------- SYMBOLS --------------------------

	.type		.nv.reservedSmem.offset0,@object
	.size		.nv.reservedSmem.offset0,0x4
